//
// Generated by NVIDIA NVVM Compiler
//
// Compiler Build ID: CL-36424714
// Cuda compilation tools, release 13.0, V13.0.88
// Based on NVVM 20.0.0
//

.version 9.0
.target sm_100
.address_size 64

	// .globl	_Z6MatMulPfS_S_iii
// _ZZ6MatMulPfS_S_iiiE4ASub has been demoted
// _ZZ6MatMulPfS_S_iiiE4BSub has been demoted

.visible .entry _Z6MatMulPfS_S_iii(
	.param .u64 .ptr .align 1 _Z6MatMulPfS_S_iii_param_0,
	.param .u64 .ptr .align 1 _Z6MatMulPfS_S_iii_param_1,
	.param .u64 .ptr .align 1 _Z6MatMulPfS_S_iii_param_2,
	.param .u32 _Z6MatMulPfS_S_iii_param_3,
	.param .u32 _Z6MatMulPfS_S_iii_param_4,
	.param .u32 _Z6MatMulPfS_S_iii_param_5
)
{
	.reg .pred 	%p<39>;
	.reg .b32 	%r<117>;
	.reg .b32 	%f<85>;
	.reg .b64 	%rd<36>;
	// demoted variable
	.shared .align 4 .b8 _ZZ6MatMulPfS_S_iiiE4ASub[64];
	// demoted variable
	.shared .align 4 .b8 _ZZ6MatMulPfS_S_iiiE4BSub[64];
	ld.param.u64 	%rd5, [_Z6MatMulPfS_S_iii_param_1];
	ld.param.u32 	%r55, [_Z6MatMulPfS_S_iii_param_3];
	ld.param.u32 	%r56, [_Z6MatMulPfS_S_iii_param_4];
	cvta.to.global.u64 	%rd1, %rd5;
	mov.u32 	%r58, %ctaid.x;
	mov.u32 	%r59, %ctaid.y;
	mov.u32 	%r1, %tid.x;
	mov.u32 	%r2, %tid.y;
	shl.b32 	%r60, %r58, 2;
	add.s32 	%r3, %r60, %r1;
	shl.b32 	%r4, %r59, 2;
	add.s32 	%r5, %r4, %r2;
	setp.lt.s32 	%p1, %r56, 1;
	mov.f32 	%f84, 0f00000000;
	@%p1 bra 	$L__BB0_27;
	add.s32 	%r6, %r56, 3;
	mul.lo.s32 	%r7, %r56, %r3;
	shl.b32 	%r62, %r1, 4;
	mov.u32 	%r63, _ZZ6MatMulPfS_S_iiiE4ASub;
	add.s32 	%r8, %r63, %r62;
	shl.b32 	%r64, %r2, 2;
	add.s32 	%r9, %r8, %r64;
	mov.u32 	%r65, _ZZ6MatMulPfS_S_iiiE4BSub;
	add.s32 	%r11, %r65, %r64;
	add.s32 	%r10, %r11, %r62;
	setp.lt.u32 	%p2, %r56, 13;
	mov.f32 	%f84, 0f00000000;
	mov.b32 	%r111, 0;
	@%p2 bra 	$L__BB0_20;
	ld.param.u32 	%r98, [_Z6MatMulPfS_S_iii_param_5];
	shr.u32 	%r67, %r6, 2;
	and.b32  	%r68, %r67, 536870908;
	neg.s32 	%r110, %r68;
	add.s32 	%r69, %r1, 12;
	mad.lo.s32 	%r70, %r98, %r69, %r2;
	add.s32 	%r107, %r70, %r4;
	add.s32 	%r71, %r1, 8;
	mad.lo.s32 	%r72, %r98, %r71, %r2;
	add.s32 	%r106, %r72, %r4;
	add.s32 	%r73, %r1, 4;
	mad.lo.s32 	%r74, %r98, %r73, %r2;
	add.s32 	%r105, %r74, %r4;
	mad.lo.s32 	%r75, %r1, %r98, %r2;
	add.s32 	%r104, %r75, %r4;
	add.s32 	%r102, %r2, %r7;
	mov.f32 	%f84, 0f00000000;
	mov.b32 	%r109, 8;
	cvt.u64.u32 	%rd11, %r2;
	cvt.u64.u32 	%rd13, %r7;
	mov.u32 	%r103, %r2;
	mov.u32 	%r108, %r1;
$L__BB0_3:
	setp.ge.s32 	%p3, %r3, %r55;
	setp.ge.s32 	%p4, %r103, %r56;
	or.pred  	%p5, %p3, %p4;
	@%p5 bra 	$L__BB0_5;
	ld.param.u64 	%rd32, [_Z6MatMulPfS_S_iii_param_0];
	cvta.to.global.u64 	%rd6, %rd32;
	mul.wide.u32 	%rd7, %r102, 4;
	add.s64 	%rd8, %rd6, %rd7;
	ld.global.f32 	%f15, [%rd8];
	st.shared.f32 	[%r9], %f15;
$L__BB0_5:
	setp.ge.u32 	%p6, %r5, %r56;
	setp.ge.s32 	%p7, %r108, %r56;
	or.pred  	%p8, %p7, %p6;
	@%p8 bra 	$L__BB0_7;
	mul.wide.s32 	%rd9, %r104, 4;
	add.s64 	%rd10, %rd1, %rd9;
	ld.global.f32 	%f16, [%rd10];
	st.shared.f32 	[%r10], %f16;
$L__BB0_7:
	ld.param.u64 	%rd33, [_Z6MatMulPfS_S_iii_param_0];
	bar.sync 	0;
	ld.shared.f32 	%f17, [%r8];
	ld.shared.f32 	%f18, [%r11];
	fma.rn.f32 	%f19, %f17, %f18, %f84;
	ld.shared.f32 	%f20, [%r8+4];
	ld.shared.f32 	%f21, [%r11+16];
	fma.rn.f32 	%f22, %f20, %f21, %f19;
	ld.shared.f32 	%f23, [%r8+8];
	ld.shared.f32 	%f24, [%r11+32];
	fma.rn.f32 	%f25, %f23, %f24, %f22;
	ld.shared.f32 	%f26, [%r8+12];
	ld.shared.f32 	%f27, [%r11+48];
	fma.rn.f32 	%f2, %f26, %f27, %f25;
	bar.sync 	0;
	add.s32 	%r77, %r103, 4;
	setp.ge.s32 	%p10, %r77, %r56;
	add.s32 	%r78, %r109, -8;
	cvt.u64.u32 	%rd12, %r78;
	add.s64 	%rd14, %rd12, %rd11;
	add.s64 	%rd15, %rd14, %rd13;
	cvta.to.global.u64 	%rd16, %rd33;
	shl.b64 	%rd17, %rd15, 2;
	add.s64 	%rd2, %rd16, %rd17;
	or.pred  	%p11, %p3, %p10;
	@%p11 bra 	$L__BB0_9;
	ld.global.f32 	%f28, [%rd2+16];
	st.shared.f32 	[%r9], %f28;
$L__BB0_9:
	add.s32 	%r80, %r108, 4;
	setp.ge.s32 	%p13, %r80, %r56;
	or.pred  	%p14, %p13, %p6;
	@%p14 bra 	$L__BB0_11;
	mul.wide.s32 	%rd18, %r105, 4;
	add.s64 	%rd19, %rd1, %rd18;
	ld.global.f32 	%f29, [%rd19];
	st.shared.f32 	[%r10], %f29;
$L__BB0_11:
	bar.sync 	0;
	ld.shared.f32 	%f30, [%r8];
	ld.shared.f32 	%f31, [%r11];
	fma.rn.f32 	%f32, %f30, %f31, %f2;
	ld.shared.f32 	%f33, [%r8+4];
	ld.shared.f32 	%f34, [%r11+16];
	fma.rn.f32 	%f35, %f33, %f34, %f32;
	ld.shared.f32 	%f36, [%r8+8];
	ld.shared.f32 	%f37, [%r11+32];
	fma.rn.f32 	%f38, %f36, %f37, %f35;
	ld.shared.f32 	%f39, [%r8+12];
	ld.shared.f32 	%f40, [%r11+48];
	fma.rn.f32 	%f3, %f39, %f40, %f38;
	bar.sync 	0;
	add.s32 	%r81, %r103, 8;
	setp.ge.s32 	%p16, %r81, %r56;
	or.pred  	%p17, %p3, %p16;
	@%p17 bra 	$L__BB0_13;
	ld.global.f32 	%f41, [%rd2+32];
	st.shared.f32 	[%r9], %f41;
$L__BB0_13:
	add.s32 	%r83, %r108, 8;
	setp.ge.s32 	%p19, %r83, %r56;
	or.pred  	%p20, %p19, %p6;
	@%p20 bra 	$L__BB0_15;
	mul.wide.s32 	%rd20, %r106, 4;
	add.s64 	%rd21, %rd1, %rd20;
	ld.global.f32 	%f42, [%rd21];
	st.shared.f32 	[%r10], %f42;
$L__BB0_15:
	bar.sync 	0;
	ld.shared.f32 	%f43, [%r8];
	ld.shared.f32 	%f44, [%r11];
	fma.rn.f32 	%f45, %f43, %f44, %f3;
	ld.shared.f32 	%f46, [%r8+4];
	ld.shared.f32 	%f47, [%r11+16];
	fma.rn.f32 	%f48, %f46, %f47, %f45;
	ld.shared.f32 	%f49, [%r8+8];
	ld.shared.f32 	%f50, [%r11+32];
	fma.rn.f32 	%f51, %f49, %f50, %f48;
	ld.shared.f32 	%f52, [%r8+12];
	ld.shared.f32 	%f53, [%r11+48];
	fma.rn.f32 	%f4, %f52, %f53, %f51;
	bar.sync 	0;
	add.s32 	%r84, %r103, 12;
	setp.ge.s32 	%p22, %r84, %r56;
	or.pred  	%p23, %p3, %p22;
	@%p23 bra 	$L__BB0_17;
	ld.global.f32 	%f54, [%rd2+48];
	st.shared.f32 	[%r9], %f54;
$L__BB0_17:
	add.s32 	%r86, %r108, 12;
	setp.ge.s32 	%p25, %r86, %r56;
	or.pred  	%p26, %p25, %p6;
	@%p26 bra 	$L__BB0_19;
	mul.wide.s32 	%rd22, %r107, 4;
	add.s64 	%rd23, %rd1, %rd22;
	ld.global.f32 	%f55, [%rd23];
	st.shared.f32 	[%r10], %f55;
$L__BB0_19:
	ld.param.u32 	%r99, [_Z6MatMulPfS_S_iii_param_5];
	add.s32 	%r87, %r56, 3;
	shr.u32 	%r88, %r87, 2;
	and.b32  	%r111, %r88, 536870908;
	bar.sync 	0;
	ld.shared.f32 	%f56, [%r8];
	ld.shared.f32 	%f57, [%r11];
	fma.rn.f32 	%f58, %f56, %f57, %f4;
	ld.shared.f32 	%f59, [%r8+4];
	ld.shared.f32 	%f60, [%r11+16];
	fma.rn.f32 	%f61, %f59, %f60, %f58;
	ld.shared.f32 	%f62, [%r8+8];
	ld.shared.f32 	%f63, [%r11+32];
	fma.rn.f32 	%f64, %f62, %f63, %f61;
	ld.shared.f32 	%f65, [%r8+12];
	ld.shared.f32 	%f66, [%r11+48];
	fma.rn.f32 	%f84, %f65, %f66, %f64;
	bar.sync 	0;
	add.s32 	%r110, %r110, 4;
	add.s32 	%r109, %r109, 16;
	add.s32 	%r108, %r108, 16;
	shl.b32 	%r89, %r99, 4;
	add.s32 	%r107, %r107, %r89;
	add.s32 	%r106, %r106, %r89;
	add.s32 	%r105, %r105, %r89;
	add.s32 	%r104, %r104, %r89;
	add.s32 	%r103, %r103, 16;
	add.s32 	%r102, %r102, 16;
	setp.ne.s32 	%p27, %r110, 0;
	@%p27 bra 	$L__BB0_3;
$L__BB0_20:
	add.s32 	%r90, %r56, 3;
	shr.u32 	%r91, %r90, 2;
	and.b32  	%r38, %r91, 3;
	setp.eq.s32 	%p28, %r38, 0;
	@%p28 bra 	$L__BB0_27;
	ld.param.u32 	%r100, [_Z6MatMulPfS_S_iii_param_5];
	shl.b32 	%r92, %r111, 2;
	add.s32 	%r115, %r1, %r92;
	mad.lo.s32 	%r93, %r100, %r115, %r2;
	add.s32 	%r116, %r93, %r4;
	shl.b32 	%r41, %r100, 2;
	add.s32 	%r113, %r2, %r92;
	add.s32 	%r114, %r113, %r7;
	neg.s32 	%r112, %r38;
$L__BB0_22:
	.pragma "nounroll";
	setp.ge.s32 	%p29, %r3, %r55;
	setp.ge.s32 	%p30, %r113, %r56;
	or.pred  	%p31, %p29, %p30;
	@%p31 bra 	$L__BB0_24;
	ld.param.u64 	%rd34, [_Z6MatMulPfS_S_iii_param_0];
	cvta.to.global.u64 	%rd24, %rd34;
	mul.wide.u32 	%rd25, %r114, 4;
	add.s64 	%rd26, %rd24, %rd25;
	ld.global.f32 	%f67, [%rd26];
	st.shared.f32 	[%r9], %f67;
$L__BB0_24:
	setp.ge.u32 	%p32, %r5, %r56;
	setp.ge.s32 	%p33, %r115, %r56;
	or.pred  	%p34, %p33, %p32;
	@%p34 bra 	$L__BB0_26;
	mul.wide.s32 	%rd27, %r116, 4;
	add.s64 	%rd28, %rd1, %rd27;
	ld.global.f32 	%f68, [%rd28];
	st.shared.f32 	[%r10], %f68;
$L__BB0_26:
	bar.sync 	0;
	ld.shared.f32 	%f69, [%r8];
	ld.shared.f32 	%f70, [%r11];
	fma.rn.f32 	%f71, %f69, %f70, %f84;
	ld.shared.f32 	%f72, [%r8+4];
	ld.shared.f32 	%f73, [%r11+16];
	fma.rn.f32 	%f74, %f72, %f73, %f71;
	ld.shared.f32 	%f75, [%r8+8];
	ld.shared.f32 	%f76, [%r11+32];
	fma.rn.f32 	%f77, %f75, %f76, %f74;
	ld.shared.f32 	%f78, [%r8+12];
	ld.shared.f32 	%f79, [%r11+48];
	fma.rn.f32 	%f84, %f78, %f79, %f77;
	bar.sync 	0;
	add.s32 	%r116, %r116, %r41;
	add.s32 	%r115, %r115, 4;
	add.s32 	%r114, %r114, 4;
	add.s32 	%r113, %r113, 4;
	add.s32 	%r112, %r112, 1;
	setp.ne.s32 	%p35, %r112, 0;
	@%p35 bra 	$L__BB0_22;
$L__BB0_27:
	ld.param.u32 	%r101, [_Z6MatMulPfS_S_iii_param_5];
	setp.ge.s32 	%p36, %r3, %r55;
	setp.ge.s32 	%p37, %r5, %r101;
	or.pred  	%p38, %p36, %p37;
	@%p38 bra 	$L__BB0_29;
	ld.param.u64 	%rd35, [_Z6MatMulPfS_S_iii_param_2];
	mov.u32 	%r96, %ntid.y;
	mad.lo.s32 	%r97, %r3, %r96, %r5;
	cvta.to.global.u64 	%rd29, %rd35;
	mul.wide.u32 	%rd30, %r97, 4;
	add.s64 	%rd31, %rd29, %rd30;
	st.global.f32 	[%rd31], %f84;
$L__BB0_29:
	ret;

}


// ===== COMPILED SASS (sm_100) =====

	.target	sm_100

	.elftype	@"ET_EXEC"


//--------------------- .note.nv.tkinfo           --------------------------
	.section	.note.nv.tkinfo,"",@"SHT_NOTE"
	.sectionflags	@"SHF_NOTE_NV_TKINFO"
	.tkinfo
        /*0018*/ 	.word	0x00000002
        /*0030*/ 	.string	""
        /*0030*/ 	.string	"ptxas"
        /*0030*/ 	.string	"Cuda compilation tools, release 13.0, V13.0.88"
        /*0030*/ 	.string	"Build cuda_13.0.r13.0/compiler.36424714_0"
        /*0030*/ 	.string	"-arch sm_100 -m 64 "



//--------------------- .note.nv.cuinfo           --------------------------
	.section	.note.nv.cuinfo,"",@"SHT_NOTE"
	.sectionflags	@"SHF_NOTE_NV_CUINFO"
        /*0018*/ 	.short	0x0002
        /*001a*/ 	.short	0x0064
        /*001c*/ 	.short	0x0082
	.zero		2


//--------------------- .nv.info                  --------------------------
	.section	.nv.info,"",@"SHT_CUDA_INFO"
	.align	4


	//----- nvinfo : EIATTR_REGCOUNT
	.align		4
        /*0000*/ 	.byte	0x04, 0x2f
        /*0002*/ 	.short	(.L_1 - .L_0)
	.align		4
.L_0:
        /*0004*/ 	.word	index@(_Z6MatMulPfS_S_iii)
        /*0008*/ 	.word	0x00000020


	//----- nvinfo : EIATTR_FRAME_SIZE
	.align		4
.L_1:
        /*000c*/ 	.byte	0x04, 0x11
        /*000e*/ 	.short	(.L_3 - .L_2)
	.align		4
.L_2:
        /*0010*/ 	.word	index@(_Z6MatMulPfS_S_iii)
        /*0014*/ 	.word	0x00000000


	//----- nvinfo : EIATTR_MIN_STACK_SIZE
	.align		4
.L_3:
        /*0018*/ 	.byte	0x04, 0x12
        /*001a*/ 	.short	(.L_5 - .L_4)
	.align		4
.L_4:
        /*001c*/ 	.word	index@(_Z6MatMulPfS_S_iii)
        /*0020*/ 	.word	0x00000000
.L_5:


//--------------------- .nv.compat                --------------------------
	.section	.nv.compat,"",@"SHT_CUDA_COMPAT_INFO"
	.align	4
        /*0000*/ 	.byte	0x02, 0x09, 0x00, 0x00, 0x02, 0x02, 0x01, 0x00, 0x02, 0x05, 0x05, 0x00, 0x03, 0x07, 0x01, 0x01
        /*0010*/ 	.byte	0x02, 0x03, 0x00, 0x00, 0x02, 0x06, 0x01, 0x00, 0x04, 0x0b, 0x08, 0x00, 0x09, 0x00, 0x00, 0x00
        /*0020*/ 	.byte	0x00, 0x00, 0x00, 0x00


//--------------------- .nv.info._Z6MatMulPfS_S_iii --------------------------
	.section	.nv.info._Z6MatMulPfS_S_iii,"",@"SHT_CUDA_INFO"
	.sectionflags	@""
	.align	4


	//----- nvinfo : EIATTR_CUDA_API_VERSION
	.align		4
        /*0000*/ 	.byte	0x04, 0x37
        /*0002*/ 	.short	(.L_7 - .L_6)
.L_6:
        /*0004*/ 	.word	0x00000082


	//----- nvinfo : EIATTR_KPARAM_INFO
	.align		4
.L_7:
        /*0008*/ 	.byte	0x04, 0x17
        /*000a*/ 	.short	(.L_9 - .L_8)
.L_8:
        /*000c*/ 	.word	0x00000000
        /*0010*/ 	.short	0x0005
        /*0012*/ 	.short	0x0020
        /*0014*/ 	.byte	0x00, 0xf0, 0x11, 0x00


	//----- nvinfo : EIATTR_KPARAM_INFO
	.align		4
.L_9:
        /*0018*/ 	.byte	0x04, 0x17
        /*001a*/ 	.short	(.L_11 - .L_10)
.L_10:
        /*001c*/ 	.word	0x00000000
        /*0020*/ 	.short	0x0004
        /*0022*/ 	.short	0x001c
        /*0024*/ 	.byte	0x00, 0xf0, 0x11, 0x00


	//----- nvinfo : EIATTR_KPARAM_INFO
	.align		4
.L_11:
        /*0028*/ 	.byte	0x04, 0x17
        /*002a*/ 	.short	(.L_13 - .L_12)
.L_12:
        /*002c*/ 	.word	0x00000000
        /*0030*/ 	.short	0x0003
        /*0032*/ 	.short	0x0018
        /*0034*/ 	.byte	0x00, 0xf0, 0x11, 0x00


	//----- nvinfo : EIATTR_KPARAM_INFO
	.align		4
.L_13:
        /*0038*/ 	.byte	0x04, 0x17
        /*003a*/ 	.short	(.L_15 - .L_14)
.L_14:
        /*003c*/ 	.word	0x00000000
        /*0040*/ 	.short	0x0002
        /*0042*/ 	.short	0x0010
        /*0044*/ 	.byte	0x00, 0xf5, 0x21, 0x00


	//----- nvinfo : EIATTR_KPARAM_INFO
	.align		4
.L_15:
        /*0048*/ 	.byte	0x04, 0x17
        /*004a*/ 	.short	(.L_17 - .L_16)
.L_16:
        /*004c*/ 	.word	0x00000000
        /*0050*/ 	.short	0x0001
        /*0052*/ 	.short	0x0008
        /*0054*/ 	.byte	0x00, 0xf5, 0x21, 0x00


	//----- nvinfo : EIATTR_KPARAM_INFO
	.align		4
.L_17:
        /*0058*/ 	.byte	0x04, 0x17
        /*005a*/ 	.short	(.L_19 - .L_18)
.L_18:
        /*005c*/ 	.word	0x00000000
        /*0060*/ 	.short	0x0000
        /*0062*/ 	.short	0x0000
        /*0064*/ 	.byte	0x00, 0xf5, 0x21, 0x00


	//----- nvinfo : EIATTR_SPARSE_MMA_MASK
	.align		4
.L_19:
        /*0068*/ 	.byte	0x03, 0x50
        /*006a*/ 	.short	0x0000


	//----- nvinfo : EIATTR_MAXREG_COUNT
	.align		4
        /*006c*/ 	.byte	0x03, 0x1b
        /*006e*/ 	.short	0x00ff


	//----- nvinfo : EIATTR_NUM_BARRIERS
	.align		4
        /*0070*/ 	.byte	0x02, 0x4c
        /*0072*/ 	.byte	0x01
	.zero		1


	//----- nvinfo : EIATTR_MERCURY_ISA_VERSION
	.align		4
        /*0074*/ 	.byte	0x03, 0x5f
        /*0076*/ 	.short	0x0101


	//----- nvinfo : EIATTR_VRC_CTA_INIT_COUNT
	.align		4
        /*0078*/ 	.byte	0x02, 0x4a
	.zero		1
	.zero		1


	//----- nvinfo : EIATTR_EXIT_INSTR_OFFSETS
	.align		4
        /*007c*/ 	.byte	0x04, 0x1c
        /*007e*/ 	.short	(.L_21 - .L_20)


	//   ....[0]....
.L_20:
        /*0080*/ 	.word	0x00000c90


	//   ....[1]....
        /*0084*/ 	.word	0x00000cf0


	//----- nvinfo : EIATTR_CBANK_PARAM_SIZE
	.align		4
.L_21:
        /*0088*/ 	.byte	0x03, 0x19
        /*008a*/ 	.short	0x0024


	//----- nvinfo : EIATTR_PARAM_CBANK
	.align		4
        /*008c*/ 	.byte	0x04, 0x0a
        /*008e*/ 	.short	(.L_23 - .L_22)
	.align		4
.L_22:
        /*0090*/ 	.word	index@(.nv.constant0._Z6MatMulPfS_S_iii)
        /*0094*/ 	.short	0x0380
        /*0096*/ 	.short	0x0024


	//----- nvinfo : EIATTR_SW_WAR
	.align		4
.L_23:
        /*0098*/ 	.byte	0x04, 0x36
        /*009a*/ 	.short	(.L_25 - .L_24)
.L_24:
        /*009c*/ 	.word	0x00000008
.L_25:


//--------------------- .nv.callgraph             --------------------------
	.section	.nv.callgraph,"",@"SHT_CUDA_CALLGRAPH"
	.align	4
	.sectionentsize	8
	.align		4
        /*0000*/ 	.word	0x00000000
	.align		4
        /*0004*/ 	.word	0xffffffff
	.align		4
        /*0008*/ 	.word	0x00000000
	.align		4
        /*000c*/ 	.word	0xfffffffe
	.align		4
        /*0010*/ 	.word	0x00000000
	.align		4
        /*0014*/ 	.word	0xfffffffd
	.align		4
        /*0018*/ 	.word	0x00000000
	.align		4
        /*001c*/ 	.word	0xfffffffc


//--------------------- .text._Z6MatMulPfS_S_iii  --------------------------
	.section	.text._Z6MatMulPfS_S_iii,"ax",@progbits
	.align	128
        .global         _Z6MatMulPfS_S_iii
        .type           _Z6MatMulPfS_S_iii,@function
        .size           _Z6MatMulPfS_S_iii,(.L_x_5 - _Z6MatMulPfS_S_iii)
        .other          _Z6MatMulPfS_S_iii,@"STO_CUDA_ENTRY STV_DEFAULT"
_Z6MatMulPfS_S_iii:
.text._Z6MatMulPfS_S_iii:
[----:B------:R-:W-:Y:S01]  /*0000*/  LDC R1, c[0x0][0x37c] ;  /* 0x0000df00ff017b82 */ /* 0x000fe20000000800 */
[----:B------:R-:W0:Y:S01]  /*0010*/  S2R R0, SR_CTAID.X ;  /* 0x0000000000007919 */ /* 0x000e220000002500 */
[----:B------:R-:W1:Y:S01]  /*0020*/  LDCU UR7, c[0x0][0x39c] ;  /* 0x00007380ff0777ac */ /* 0x000e620008000800 */
[----:B------:R-:W-:Y:S01]  /*0030*/  HFMA2 R25, -RZ, RZ, 0, 0 ;  /* 0x00000000ff197431 */ /* 0x000fe200000001ff */
[----:B------:R-:W0:Y:S01]  /*0040*/  S2R R17, SR_TID.X ;  /* 0x0000000000117919 */ /* 0x000e220000002100 */
[----:B------:R-:W2:Y:S01]  /*0050*/  LDCU.64 UR10, c[0x0][0x358] ;  /* 0x00006b00ff0a77ac */ /* 0x000ea20008000a00 */
[----:B------:R-:W3:Y:S01]  /*0060*/  S2R R18, SR_CTAID.Y ;  /* 0x0000000000127919 */ /* 0x000ee20000002600 */
[----:B------:R-:W3:Y:S01]  /*0070*/  S2R R19, SR_TID.Y ;  /* 0x0000000000137919 */ /* 0x000ee20000002200 */
[----:B-1----:R-:W-:Y:S01]  /*0080*/  UISETP.GE.AND UP0, UPT, UR7, 0x1, UPT ;  /* 0x000000010700788c */ /* 0x002fe2000bf06270 */
[----:B0-----:R-:W-:Y:S01]  /*0090*/  LEA R0, R0, R17, 0x2 ;  /* 0x0000001100007211 */ /* 0x001fe200078e10ff */
[----:B---3--:R-:W-:-:S07]  /*00a0*/  IMAD R3, R18, 0x4, R19 ;  /* 0x0000000412037824 */ /* 0x008fce00078e0213 */
[----:B--2---:R-:W-:Y:S05]  /*00b0*/  BRA.U !UP0, `(.L_x_0) ;  /* 0x0000000908e47547 */ /* 0x004fea000b800000 */
[----:B------:R-:W0:Y:S01]  /*00c0*/  S2UR UR6, SR_CgaCtaId ;  /* 0x00000000000679c3 */ /* 0x000e220000008800 */
[----:B------:R-:W-:Y:S01]  /*00d0*/  UMOV UR4, 0x400 ;  /* 0x0000040000047882 */ /* 0x000fe20000000000 */
[----:B------:R-:W-:Y:S02]  /*00e0*/  UISETP.GE.U32.AND UP0, UPT, UR7, 0xd, UPT ;  /* 0x0000000d0700788c */ /* 0x000fe4000bf06070 */
[----:B------:R-:W-:Y:S01]  /*00f0*/  IMAD R24, R0, UR7, RZ ;  /* 0x0000000700187c24 */ /* 0x000fe2000f8e02ff */
[----:B------:R-:W-:Y:S01]  /*0100*/  UIADD3 UR5, UPT, UPT, UR4, 0x40, URZ ;  /* 0x0000004004057890 */ /* 0x000fe2000fffe0ff */
[----:B------:R-:W-:Y:S01]  /*0110*/  MOV R25, RZ ;  /* 0x000000ff00197202 */ /* 0x000fe20000000f00 */
[----:B------:R-:W-:Y:S02]  /*0120*/  IMAD.MOV.U32 R8, RZ, RZ, RZ ;  /* 0x000000ffff087224 */ /* 0x000fe400078e00ff */
[----:B0-----:R-:W-:Y:S02]  /*0130*/  ULEA UR5, UR6, UR5, 0x18 ;  /* 0x0000000506057291 */ /* 0x001fe4000f8ec0ff */
[----:B------:R-:W-:-:S04]  /*0140*/  ULEA UR4, UR6, UR4, 0x18 ;  /* 0x0000000406047291 */ /* 0x000fc8000f8ec0ff */
[----:B------:R-:W-:Y:S02]  /*0150*/  LEA R4, R19, UR5, 0x2 ;  /* 0x0000000513047c11 */ /* 0x000fe4000f8e10ff */
[----:B------:R-:W-:-:S03]  /*0160*/  LEA R2, R17, UR4, 0x4 ;  /* 0x0000000411027c11 */ /* 0x000fc6000f8e20ff */
[----:B------:R-:W-:Y:S01]  /*0170*/  IMAD R6, R17, 0x10, R4 ;  /* 0x0000001011067824 */ /* 0x000fe200078e0204 */
[----:B------:R-:W-:Y:S01]  /*0180*/  LEA R5, R19, R2, 0x2 ;  /* 0x0000000213057211 */ /* 0x000fe200078e10ff */
[----:B------:R-:W-:Y:S06]  /*0190*/  BRA.U !UP0, `(.L_x_1) ;  /* 0x0000000508fc7547 */ /* 0x000fec000b800000 */
[----:B------:R-:W0:Y:S01]  /*01a0*/  LDCU UR5, c[0x0][0x3a0] ;  /* 0x00007400ff0577ac */ /* 0x000e220008000800 */
[C---:B------:R-:W-:Y:S01]  /*01b0*/  IADD3 R8, PT, PT, R17.reuse, 0xc, RZ ;  /* 0x0000000c11087810 */ /* 0x040fe20007ffe0ff */
[C---:B------:R-:W-:Y:S01]  /*01c0*/  VIADD R12, R17.reuse, 0x4 ;  /* 0x00000004110c7836 */ /* 0x040fe20000000000 */
[----:B------:R-:W-:Y:S01]  /*01d0*/  IADD3 R10, PT, PT, R17, 0x8, RZ ;  /* 0x00000008110a7810 */ /* 0x000fe20007ffe0ff */
[----:B------:R-:W1:Y:S01]  /*01e0*/  LDCU UR6, c[0x0][0x398] ;  /* 0x00007300ff0677ac */ /* 0x000e620008000800 */
[----:B------:R-:W-:Y:S01]  /*01f0*/  IADD3 R16, PT, PT, R24, R19, RZ ;  /* 0x0000001318107210 */ /* 0x000fe20007ffe0ff */
[--C-:B------:R-:W-:Y:S01]  /*0200*/  IMAD.MOV.U32 R7, RZ, RZ, R19.reuse ;  /* 0x000000ffff077224 */ /* 0x100fe200078e0013 */
[----:B------:R-:W-:Y:S01]  /*0210*/  MOV R25, RZ ;  /* 0x000000ff00197202 */ /* 0x000fe20000000f00 */
[----:B------:R-:W-:Y:S01]  /*0220*/  UIADD3 UR4, UPT, UPT, UR7, 0x3, URZ ;  /* 0x0000000307047890 */ /* 0x000fe2000fffe0ff */
[----:B------:R-:W2:Y:S03]  /*0230*/  LDCU UR7, c[0x0][0x39c] ;  /* 0x00007380ff0777ac */ /* 0x000ea60008000800 */
[----:B------:R-:W-:Y:S01]  /*0240*/  USHF.R.U32.HI UR4, URZ, 0x2, UR4 ;  /* 0x00000002ff047899 */ /* 0x000fe20008011604 */
[----:B------:R-:W3:Y:S01]  /*0250*/  LDCU.64 UR12, c[0x0][0x380] ;  /* 0x00007000ff0c77ac */ /* 0x000ee20008000a00 */
[----:B0-----:R-:W-:-:S02]  /*0260*/  IMAD R23, R8, UR5, R19 ;  /* 0x0000000508177c24 */ /* 0x001fc4000f8e0213 */
[--C-:B------:R-:W-:Y:S01]  /*0270*/  IMAD R9, R10, UR5, R19.reuse ;  /* 0x000000050a097c24 */ /* 0x100fe2000f8e0213 */
[----:B------:R-:W-:Y:S01]  /*0280*/  ULOP3.LUT UR4, UR4, 0x1ffffffc, URZ, 0xc0, !UPT ;  /* 0x1ffffffc04047892 */ /* 0x000fe2000f8ec0ff */
[--C-:B------:R-:W-:Y:S01]  /*0290*/  IMAD R21, R17, UR5, R19.reuse ;  /* 0x0000000511157c24 */ /* 0x100fe2000f8e0213 */
[----:B------:R-:W-:Y:S01]  /*02a0*/  LEA R23, R18, R23, 0x2 ;  /* 0x0000001712177211 */ /* 0x000fe200078e10ff */
[----:B------:R-:W-:Y:S01]  /*02b0*/  IMAD R11, R12, UR5, R19 ;  /* 0x000000050c0b7c24 */ /* 0x000fe2000f8e0213 */
[C---:B------:R-:W-:Y:S01]  /*02c0*/  LEA R22, R18.reuse, R9, 0x2 ;  /* 0x0000000912167211 */ /* 0x040fe200078e10ff */
[----:B------:R-:W-:Y:S01]  /*02d0*/  UIADD3 UR5, UPT, UPT, -UR4, URZ, URZ ;  /* 0x000000ff04057290 */ /* 0x000fe2000fffe1ff */
[C---:B------:R-:W-:Y:S01]  /*02e0*/  LEA R21, R18.reuse, R21, 0x2 ;  /* 0x0000001512157211 */ /* 0x040fe200078e10ff */
[----:B------:R-:W-:Y:S01]  /*02f0*/  IMAD R20, R18, 0x4, R11 ;  /* 0x0000000412147824 */ /* 0x000fe200078e020b */
[----:B-1----:R-:W-:Y:S01]  /*0300*/  ISETP.GE.AND P1, PT, R0, UR6, PT ;  /* 0x0000000600007c0c */ /* 0x002fe2000bf26270 */
[----:B--2---:R-:W-:-:S12]  /*0310*/  UMOV UR6, 0x8 ;  /* 0x0000000800067882 */ /* 0x004fd80000000000 */
.L_x_2:
[----:B------:R-:W-:Y:S02]  /*0320*/  ISETP.GE.U32.AND P0, PT, R3, UR7, PT ;  /* 0x0000000703007c0c */ /* 0x000fe4000bf06070 */
[----:B------:R-:W-:Y:S02]  /*0330*/  ISETP.GE.OR P2, PT, R7, UR7, P1 ;  /* 0x0000000707007c0c */ /* 0x000fe40008f46670 */
[----:B------:R-:W-:-:S11]  /*0340*/  ISETP.GE.OR P3, PT, R17, UR7, P0 ;  /* 0x0000000711007c0c */ /* 0x000fd60008766670 */
[----:B------:R-:W0:Y:S08]  /*0350*/  @!P2 LDC.64 R10, c[0x0][0x380] ;  /* 0x0000e000ff0aab82 */ /* 0x000e300000000a00 */
[----:B------:R-:W1:Y:S01]  /*0360*/  @!P3 LDC.64 R8, c[0x0][0x388] ;  /* 0x0000e200ff08bb82 */ /* 0x000e620000000a00 */
[----:B0-----:R-:W-:-:S06]  /*0370*/  @!P2 IMAD.WIDE.U32 R10, R16, 0x4, R10 ;  /* 0x00000004100aa825 */ /* 0x001fcc00078e000a */
[----:B------:R0:W2:Y:S01]  /*0380*/  @!P2 LDG.E R10, desc[UR10][R10.64] ;  /* 0x0000000a0a0aa981 */ /* 0x0000a2000c1e1900 */
[----:B-1----:R-:W-:-:S06]  /*0390*/  @!P3 IMAD.WIDE R26, R21, 0x4, R8 ;  /* 0x00000004151ab825 */ /* 0x002fcc00078e0208 */
[----:B------:R-:W4:Y:S01]  /*03a0*/  @!P3 LDG.E R27, desc[UR10][R26.64] ;  /* 0x0000000a1a1bb981 */ /* 0x000f22000c1e1900 */
[----:B------:R-:W-:Y:S01]  /*03b0*/  IADD3 R8, PT, PT, R17, 0x4, RZ ;  /* 0x0000000411087810 */ /* 0x000fe20007ffe0ff */
[----:B0-----:R-:W-:Y:S01]  /*03c0*/  VIADD R11, R7, 0x4 ;  /* 0x00000004070b7836 */ /* 0x001fe20000000000 */
[----:B------:R-:W-:Y:S01]  /*03d0*/  UIADD3 UR8, UPT, UPT, UR6, -0x8, URZ ;  /* 0xfffffff806087890 */ /* 0x000fe2000fffe0ff */
[----:B--2---:R0:W-:Y:S04]  /*03e0*/  @!P2 STS [R5], R10 ;  /* 0x0000000a0500a388 */ /* 0x0041e80000000800 */
[----:B----4-:R-:W-:Y:S01]  /*03f0*/  @!P3 STS [R6], R27 ;  /* 0x0000001b0600b388 */ /* 0x010fe20000000800 */
[----:B------:R-:W-:Y:S01]  /*0400*/  BAR.SYNC.DEFER_BLOCKING 0x0 ;  /* 0x0000000000007b1d */ /* 0x000fe20000010000 */
[----:B------:R-:W-:-:S13]  /*0410*/  ISETP.GE.OR P2, PT, R8, UR7, P0 ;  /* 0x0000000708007c0c */ /* 0x000fda0008746670 */
[----:B------:R-:W1:Y:S01]  /*0420*/  @!P2 LDC.64 R8, c[0x0][0x388] ;  /* 0x0000e200ff08ab82 */ /* 0x000e620000000a00 */
[----:B------:R-:W-:Y:S04]  /*0430*/  LDS R28, [R4] ;  /* 0x00000000041c7984 */ /* 0x000fe80000000800 */
[----:B------:R-:W2:Y:S04]  /*0440*/  LDS.128 R12, [R2] ;  /* 0x00000000020c7984 */ /* 0x000ea80000000c00 */
[----:B------:R-:W4:Y:S01]  /*0450*/  LDS R29, [R4+0x10] ;  /* 0x00001000041d7984 */ /* 0x000f220000000800 */
[----:B------:R-:W-:-:S02]  /*0460*/  ISETP.GE.OR P3, PT, R11, UR7, P1 ;  /* 0x000000070b007c0c */ /* 0x000fc40008f66670 */
[----:B0-----:R-:W-:Y:S01]  /*0470*/  IADD3 R10, P4, P5, R24, UR8, R19 ;  /* 0x00000008180a7c10 */ /* 0x001fe2000fd9e013 */
[----:B--2---:R-:W-:Y:S02]  /*0480*/  FFMA R12, R12, R28, R25 ;  /* 0x0000001c0c0c7223 */ /* 0x004fe40000000019 */
[----:B------:R-:W-:Y:S02]  /*0490*/  LDS R28, [R4+0x30] ;  /* 0x00003000041c7984 */ /* 0x000fe40000000800 */
[----:B----4-:R-:W-:Y:S01]  /*04a0*/  FFMA R11, R29, R13, R12 ;  /* 0x0000000d1d0b7223 */ /* 0x010fe2000000000c */
[----:B-1----:R-:W-:Y:S02]  /*04b0*/  @!P2 IMAD.WIDE R12, R20, 0x4, R8 ;  /* 0x00000004140ca825 */ /* 0x002fe400078e0208 */
[----:B------:R-:W0:Y:S01]  /*04c0*/  LDS R8, [R4+0x20] ;  /* 0x0000200004087984 */ /* 0x000e220000000800 */
[----:B------:R-:W-:Y:S01]  /*04d0*/  BAR.SYNC.DEFER_BLOCKING 0x0 ;  /* 0x0000000000007b1d */ /* 0x000fe20000010000 */
[----:B------:R-:W-:-:S02]  /*04e0*/  IADD3.X R25, PT, PT, RZ, RZ, RZ, P4, P5 ;  /* 0x000000ffff197210 */ /* 0x000fc400027ea4ff */
[----:B---3--:R-:W-:-:S04]  /*04f0*/  LEA R26, P4, R10, UR12, 0x2 ;  /* 0x0000000c0a1a7c11 */ /* 0x008fc8000f8810ff */
[----:B------:R-:W-:-:S05]  /*0500*/  LEA.HI.X R27, R10, UR13, R25, 0x2, P4 ;  /* 0x0000000d0a1b7c11 */ /* 0x000fca000a0f1419 */
[----:B------:R-:W2:Y:S04]  /*0510*/  @!P3 LDG.E R29, desc[UR10][R26.64+0x10] ;  /* 0x0000100a1a1db981 */ /* 0x000ea8000c1e1900 */
[----:B------:R-:W3:Y:S01]  /*0520*/  @!P2 LDG.E R13, desc[UR10][R12.64] ;  /* 0x0000000a0c0da981 */ /* 0x000ee2000c1e1900 */
[----:B0-----:R-:W-:-:S04]  /*0530*/  FFMA R25, R8, R14, R11 ;  /* 0x0000000e08197223 */ /* 0x001fc8000000000b */
[----:B------:R-:W-:Y:S01]  /*0540*/  FFMA R25, R28, R15, R25 ;  /* 0x0000000f1c197223 */ /* 0x000fe20000000019 */
[----:B------:R-:W-:Y:S01]  /*0550*/  IADD3 R15, PT, PT, R17, 0x8, RZ ;  /* 0x00000008110f7810 */ /* 0x000fe20007ffe0ff */
[----:B--2---:R-:W-:Y:S04]  /*0560*/  @!P3 STS [R5], R29 ;  /* 0x0000001d0500b388 */ /* 0x004fe80000000800 */
[----:B---3--:R-:W-:Y:S01]  /*0570*/  @!P2 STS [R6], R13 ;  /* 0x0000000d0600a388 */ /* 0x008fe20000000800 */
[----:B------:R-:W-:Y:S06]  /*0580*/  BAR.SYNC.DEFER_BLOCKING 0x0 ;  /* 0x0000000000007b1d */ /* 0x000fec0000010000 */
[----:B------:R-:W-:Y:S04]  /*0590*/  LDS R12, [R4] ;  /* 0x00000000040c7984 */ /* 0x000fe80000000800 */
[----:B------:R-:W0:Y:S04]  /*05a0*/  LDS.128 R8, [R2] ;  /* 0x0000000002087984 */ /* 0x000e280000000c00 */
[----:B------:R-:W1:Y:S01]  /*05b0*/  LDS R14, [R4+0x10] ;  /* 0x00001000040e7984 */ /* 0x000e620000000800 */
[----:B------:R-:W-:-:S03]  /*05c0*/  ISETP.GE.OR P3, PT, R15, UR7, P0 ;  /* 0x000000070f007c0c */ /* 0x000fc60008766670 */
[----:B------:R-:W-:Y:S01]  /*05d0*/  LDS R28, [R4+0x30] ;  /* 0x00003000041c7984 */ /* 0x000fe20000000800 */
[----:B0-----:R-:W-:-:S09]  /*05e0*/  FFMA R15, R8, R12, R25 ;  /* 0x0000000c080f7223 */ /* 0x001fd20000000019 */
[----:B------:R-:W0:Y:S01]  /*05f0*/  @!P3 LDC.64 R12, c[0x0][0x388] ;  /* 0x0000e200ff0cbb82 */ /* 0x000e220000000a00 */
[----:B------:R-:W-:Y:S01]  /*0600*/  IADD3 R8, PT, PT, R7, 0x8, RZ ;  /* 0x0000000807087810 */ /* 0x000fe20007ffe0ff */
[----:B-1----:R-:W-:-:S03]  /*0610*/  FFMA R15, R14, R9, R15 ;  /* 0x000000090e0f7223 */ /* 0x002fc6000000000f */
[----:B------:R-:W-:Y:S01]  /*0620*/  ISETP.GE.OR P2, PT, R8, UR7, P1 ;  /* 0x0000000708007c0c */ /* 0x000fe20008f46670 */
[----:B0-----:R-:W-:Y:S02]  /*0630*/  @!P3 IMAD.WIDE R8, R22, 0x4, R12 ;  /* 0x000000041608b825 */ /* 0x001fe400078e020c */
[----:B------:R-:W0:Y:S01]  /*0640*/  LDS R12, [R4+0x20] ;  /* 0x00002000040c7984 */ /* 0x000e220000000800 */
[----:B------:R-:W-:Y:S09]  /*0650*/  BAR.SYNC.DEFER_BLOCKING 0x0 ;  /* 0x0000000000007b1d */ /* 0x000ff20000010000 */
[----:B------:R-:W2:Y:S04]  /*0660*/  @!P2 LDG.E R29, desc[UR10][R26.64+0x20] ;  /* 0x0000200a1a1da981 */ /* 0x000ea8000c1e1900 */
[----:B------:R-:W3:Y:S01]  /*0670*/  @!P3 LDG.E R9, desc[UR10][R8.64] ;  /* 0x0000000a0809b981 */ /* 0x000ee2000c1e1900 */
[----:B0-----:R-:W-:-:S04]  /*0680*/  FFMA R25, R12, R10, R15 ;  /* 0x0000000a0c197223 */ /* 0x001fc8000000000f */
[----:B------:R-:W-:Y:S01]  /*0690*/  FFMA R28, R28, R11, R25 ;  /* 0x0000000b1c1c7223 */ /* 0x000fe20000000019 */
[----:B------:R-:W-:-:S04]  /*06a0*/  IADD3 R25, PT, PT, R17, 0xc, RZ ;  /* 0x0000000c11197810 */ /* 0x000fc80007ffe0ff */
[----:B------:R-:W-:Y:S01]  /*06b0*/  ISETP.GE.OR P0, PT, R25, UR7, P0 ;  /* 0x0000000719007c0c */ /* 0x000fe20008706670 */
[----:B------:R-:W-:Y:S01]  /*06c0*/  VIADD R11, R7, 0xc ;  /* 0x0000000c070b7836 */ /* 0x000fe20000000000 */
[----:B--2---:R-:W-:Y:S04]  /*06d0*/  @!P2 STS [R5], R29 ;  /* 0x0000001d0500a388 */ /* 0x004fe80000000800 */
[----:B---3--:R0:W-:Y:S01]  /*06e0*/  @!P3 STS [R6], R9 ;  /* 0x000000090600b388 */ /* 0x0081e20000000800 */
[----:B------:R-:W-:Y:S01]  /*06f0*/  BAR.SYNC.DEFER_BLOCKING 0x0 ;  /* 0x0000000000007b1d */ /* 0x000fe20000010000 */
[----:B------:R-:W-:-:S07]  /*0700*/  ISETP.GE.OR P2, PT, R11, UR7, P1 ;  /* 0x000000070b007c0c */ /* 0x000fce0008f46670 */
[----:B0-----:R-:W0:Y:S01]  /*0710*/  @!P0 LDC.64 R8, c[0x0][0x388] ;  /* 0x0000e200ff088b82 */ /* 0x001e220000000a00 */
[----:B------:R-:W-:Y:S04]  /*0720*/  LDS R10, [R4] ;  /* 0x00000000040a7984 */ /* 0x000fe80000000800 */
[----:B------:R-:W1:Y:S04]  /*0730*/  LDS.128 R12, [R2] ;  /* 0x00000000020c7984 */ /* 0x000e680000000c00 */
[----:B------:R-:W2:Y:S04]  /*0740*/  LDS R25, [R4+0x10] ;  /* 0x0000100004197984 */ /* 0x000ea80000000800 */
[----:B------:R-:W3:Y:S01]  /*0750*/  LDS R11, [R4+0x20] ;  /* 0x00002000040b7984 */ /* 0x000ee20000000800 */
[----:B-1----:R-:W-:-:S03]  /*0760*/  FFMA R10, R12, R10, R28 ;  /* 0x0000000a0c0a7223 */ /* 0x002fc6000000001c */
[----:B------:R-:W1:Y:S01]  /*0770*/  LDS R12, [R4+0x30] ;  /* 0x00003000040c7984 */ /* 0x000e620000000800 */
[----:B------:R-:W-:Y:S01]  /*0780*/  BAR.SYNC.DEFER_BLOCKING 0x0 ;  /* 0x0000000000007b1d */ /* 0x000fe20000010000 */
[----:B0-----:R-:W-:-:S05]  /*0790*/  @!P0 IMAD.WIDE R28, R23, 0x4, R8 ;  /* 0x00000004171c8825 */ /* 0x001fca00078e0208 */
[----:B------:R1:W4:Y:S04]  /*07a0*/  @!P2 LDG.E R26, desc[UR10][R26.64+0x30] ;  /* 0x0000300a1a1aa981 */ /* 0x000328000c1e1900 */
[----:B------:R-:W5:Y:S01]  /*07b0*/  @!P0 LDG.E R29, desc[UR10][R28.64] ;  /* 0x0000000a1c1d8981 */ /* 0x000f62000c1e1900 */
[----:B--2---:R-:W-:-:S04]  /*07c0*/  FFMA R10, R25, R13, R10 ;  /* 0x0000000d190a7223 */ /* 0x004fc8000000000a */
[----:B---3--:R-:W-:-:S04]  /*07d0*/  FFMA R13, R11, R14, R10 ;  /* 0x0000000e0b0d7223 */ /* 0x008fc8000000000a */
[----:B-1----:R-:W-:Y:S02]  /*07e0*/  FFMA R27, R12, R15, R13 ;  /* 0x0000000f0c1b7223 */ /* 0x002fe4000000000d */
[----:B------:R-:W0:Y:S01]  /*07f0*/  LDC R12, c[0x0][0x3a0] ;  /* 0x0000e800ff0c7b82 */ /* 0x000e220000000800 */
[----:B------:R-:W-:-:S04]  /*0800*/  UIADD3 UR5, UPT, UPT, UR5, 0x4, URZ ;  /* 0x0000000405057890 */ /* 0x000fc8000fffe0ff */
[----:B------:R-:W-:Y:S01]  /*0810*/  UISETP.NE.AND UP0, UPT, UR5, URZ, UPT ;  /* 0x000000ff0500728c */ /* 0x000fe2000bf05270 */
[----:B------:R-:W-:Y:S01]  /*0820*/  VIADD R7, R7, 0x10 ;  /* 0x0000001007077836 */ /* 0x000fe20000000000 */
[----:B------:R-:W-:Y:S02]  /*0830*/  IADD3 R17, PT, PT, R17, 0x10, RZ ;  /* 0x0000001011117810 */ /* 0x000fe40007ffe0ff */
[----:B------:R-:W-:Y:S01]  /*0840*/  IADD3 R16, PT, PT, R16, 0x10, RZ ;  /* 0x0000001010107810 */ /* 0x000fe20007ffe0ff */
[----:B------:R-:W-:Y:S01]  /*0850*/  UIADD3 UR6, UPT, UPT, UR6, 0x10, URZ ;  /* 0x0000001006067890 */ /* 0x000fe2000fffe0ff */
[C---:B0-----:R-:W-:Y:S01]  /*0860*/  LEA R23, R12.reuse, R23, 0x4 ;  /* 0x000000170c177211 */ /* 0x041fe200078e20ff */
[C---:B------:R-:W-:Y:S01]  /*0870*/  IMAD R22, R12.reuse, 0x10, R22 ;  /* 0x000000100c167824 */ /* 0x040fe200078e0216 */
[C---:B------:R-:W-:Y:S02]  /*0880*/  LEA R20, R12.reuse, R20, 0x4 ;  /* 0x000000140c147211 */ /* 0x040fe400078e20ff */
[----:B------:R-:W-:Y:S01]  /*0890*/  LEA R21, R12, R21, 0x4 ;  /* 0x000000150c157211 */ /* 0x000fe200078e20ff */
[----:B----4-:R-:W-:Y:S04]  /*08a0*/  @!P2 STS [R5], R26 ;  /* 0x0000001a0500a388 */ /* 0x010fe80000000800 */
[----:B-----5:R-:W-:Y:S01]  /*08b0*/  @!P0 STS [R6], R29 ;  /* 0x0000001d06008388 */ /* 0x020fe20000000800 */
[----:B------:R-:W-:Y:S06]  /*08c0*/  BAR.SYNC.DEFER_BLOCKING 0x0 ;  /* 0x0000000000007b1d */ /* 0x000fec0000010000 */
[----:B------:R-:W-:Y:S04]  /*08d0*/  LDS R25, [R4] ;  /* 0x0000000004197984 */ /* 0x000fe80000000800 */
[----:B------:R-:W0:Y:S04]  /*08e0*/  LDS.128 R8, [R2] ;  /* 0x0000000002087984 */ /* 0x000e280000000c00 */
[----:B------:R-:W1:Y:S04]  /*08f0*/  LDS R14, [R4+0x10] ;  /* 0x00001000040e7984 */ /* 0x000e680000000800 */
[----:B------:R-:W2:Y:S04]  /*0900*/  LDS R13, [R4+0x20] ;  /* 0x00002000040d7984 */ /* 0x000ea80000000800 */
[----:B------:R-:W3:Y:S01]  /*0910*/  LDS R15, [R4+0x30] ;  /* 0x00003000040f7984 */ /* 0x000ee20000000800 */
[----:B0-----:R-:W-:-:S04]  /*0920*/  FFMA R25, R8, R25, R27 ;  /* 0x0000001908197223 */ /* 0x001fc8000000001b */
[----:B-1----:R-:W-:-:S04]  /*0930*/  FFMA R9, R14, R9, R25 ;  /* 0x000000090e097223 */ /* 0x002fc80000000019 */
[----:B--2---:R-:W-:-:S04]  /*0940*/  FFMA R10, R13, R10, R9 ;  /* 0x0000000a0d0a7223 */ /* 0x004fc80000000009 */
[----:B---3--:R-:W-:Y:S01]  /*0950*/  FFMA R25, R15, R11, R10 ;  /* 0x0000000b0f197223 */ /* 0x008fe2000000000a */
[----:B------:R-:W-:Y:S06]  /*0960*/  BAR.SYNC.DEFER_BLOCKING 0x0 ;  /* 0x0000000000007b1d */ /* 0x000fec0000010000 */
[----:B------:R-:W-:Y:S05]  /*0970*/  BRA.U UP0, `(.L_x_2) ;  /* 0xfffffff900687547 */ /* 0x000fea000b83ffff */
[----:B------:R-:W-:-:S07]  /*0980*/  IMAD.U32 R8, RZ, RZ, UR4 ;  /* 0x00000004ff087e24 */ /* 0x000fce000f8e00ff */
.L_x_1:
[----:B------:R-:W-:-:S04]  /*0990*/  UIADD3 UR7, UPT, UPT, UR7, 0x3, URZ ;  /* 0x0000000307077890 */ /* 0x000fc8000fffe0ff */
[----:B------:R-:W-:-:S04]  /*09a0*/  USHF.R.U32.HI UR4, URZ, 0x2, UR7 ;  /* 0x00000002ff047899 */ /* 0x000fc80008011607 */
[----:B------:R-:W-:-:S09]  /*09b0*/  ULOP3.LUT UP0, UR4, UR4, 0x3, URZ, 0xc0, !UPT ;  /* 0x0000000304047892 */ /* 0x000fd2000f80c0ff */
[----:B------:R-:W-:Y:S05]  /*09c0*/  BRA.U !UP0, `(.L_x_0) ;  /* 0x0000000108a07547 */ /* 0x000fea000b800000 */
[----:B------:R-:W0:Y:S01]  /*09d0*/  S2R R9, SR_TID.X ;  /* 0x0000000000097919 */ /* 0x000e220000002100 */
[----:B------:R-:W1:Y:S01]  /*09e0*/  LDCU UR5, c[0x0][0x3a0] ;  /* 0x00007400ff0577ac */ /* 0x000e620008000800 */
[----:B------:R-:W2:Y:S01]  /*09f0*/  LDC R7, c[0x0][0x3a0] ;  /* 0x0000e800ff077b82 */ /* 0x000ea20000000800 */
[----:B------:R-:W3:Y:S01]  /*0a00*/  LDCU.64 UR6, c[0x0][0x398] ;  /* 0x00007300ff0677ac */ /* 0x000ee20008000a00 */
[----:B------:R-:W-:Y:S01]  /*0a10*/  UIADD3 UR4, UPT, UPT, -UR4, URZ, URZ ;  /* 0x000000ff04047290 */ /* 0x000fe2000fffe1ff */
[----:B0-----:R-:W-:-:S05]  /*0a20*/  LEA R14, R8, R9, 0x2 ;  /* 0x00000009080e7211 */ /* 0x001fca00078e10ff */
[----:B-1----:R-:W-:Y:S01]  /*0a30*/  IMAD R9, R14, UR5, R19 ;  /* 0x000000050e097c24 */ /* 0x002fe2000f8e0213 */
[----:B------:R-:W-:-:S03]  /*0a40*/  LEA R19, R8, R19, 0x2 ;  /* 0x0000001308137211 */ /* 0x000fc600078e10ff */
[----:B------:R-:W-:Y:S01]  /*0a50*/  IMAD R18, R18, 0x4, R9 ;  /* 0x0000000412127824 */ /* 0x000fe200078e0209 */
[----:B---3--:R-:W-:-:S07]  /*0a60*/  IADD3 R24, PT, PT, R24, R19, RZ ;  /* 0x0000001318187210 */ /* 0x008fce0007ffe0ff */
.L_x_3:
[----:B------:R-:W-:Y:S02]  /*0a70*/  ISETP.GE.AND P0, PT, R19, UR7, PT ;  /* 0x0000000713007c0c */ /* 0x000fe4000bf06270 */
[----:B------:R-:W-:Y:S02]  /*0a80*/  ISETP.GE.U32.AND P1, PT, R3, UR7, PT ;  /* 0x0000000703007c0c */ /* 0x000fe4000bf26070 */
[----:B------:R-:W-:Y:S02]  /*0a90*/  ISETP.GE.OR P0, PT, R0, UR6, P0 ;  /* 0x0000000600007c0c */ /* 0x000fe40008706670 */
[----:B------:R-:W-:-:S11]  /*0aa0*/  ISETP.GE.OR P1, PT, R14, UR7, P1 ;  /* 0x000000070e007c0c */ /* 0x000fd60008f26670 */
[----:B------:R-:W0:Y:S08]  /*0ab0*/  @!P0 LDC.64 R12, c[0x0][0x380] ;  /* 0x0000e000ff0c8b82 */ /* 0x000e300000000a00 */
[----:B------:R-:W1:Y:S01]  /*0ac0*/  @!P1 LDC.64 R8, c[0x0][0x388] ;  /* 0x0000e200ff089b82 */ /* 0x000e620000000a00 */
[----:B0-----:R-:W-:-:S06]  /*0ad0*/  @!P0 IMAD.WIDE.U32 R12, R24, 0x4, R12 ;  /* 0x00000004180c8825 */ /* 0x001fcc00078e000c */
[----:B------:R-:W3:Y:S01]  /*0ae0*/  @!P0 LDG.E R12, desc[UR10][R12.64] ;  /* 0x0000000a0c0c8981 */ /* 0x000ee2000c1e1900 */
[----:B-1----:R-:W-:-:S06]  /*0af0*/  @!P1 IMAD.WIDE R16, R18, 0x4, R8 ;  /* 0x0000000412109825 */ /* 0x002fcc00078e0208 */
[----:B------:R-:W4:Y:S01]  /*0b00*/  @!P1 LDG.E R17, desc[UR10][R16.64] ;  /* 0x0000000a10119981 */ /* 0x000f22000c1e1900 */
[----:B------:R-:W-:-:S04]  /*0b10*/  UIADD3 UR4, UPT, UPT, UR4, 0x1, URZ ;  /* 0x0000000104047890 */ /* 0x000fc8000fffe0ff */
[----:B------:R-:W-:Y:S01]  /*0b20*/  UISETP.NE.AND UP0, UPT, UR4, URZ, UPT ;  /* 0x000000ff0400728c */ /* 0x000fe2000bf05270 */
[----:B------:R-:W-:Y:S01]  /*0b30*/  IADD3 R19, PT, PT, R19, 0x4, RZ ;  /* 0x0000000413137810 */ /* 0x000fe20007ffe0ff */
[----:B------:R-:W-:Y:S01]  /*0b40*/  VIADD R14, R14, 0x4 ;  /* 0x000000040e0e7836 */ /* 0x000fe20000000000 */
[----:B------:R-:W-:Y:S02]  /*0b50*/  IADD3 R24, PT, PT, R24, 0x4, RZ ;  /* 0x0000000418187810 */ /* 0x000fe40007ffe0ff */
[----:B--2---:R-:W-:Y:S01]  /*0b60*/  LEA R18, R7, R18, 0x2 ;  /* 0x0000001207127211 */ /* 0x004fe200078e10ff */
[----:B---3--:R-:W-:Y:S04]  /*0b70*/  @!P0 STS [R5], R12 ;  /* 0x0000000c05008388 */ /* 0x008fe80000000800 */
[----:B----4-:R-:W-:Y:S01]  /*0b80*/  @!P1 STS [R6], R17 ;  /* 0x0000001106009388 */ /* 0x010fe20000000800 */
        /* <DEDUP_REMOVED lines=12> */
.L_x_0:
[----:B------:R-:W0:Y:S01]  /*0c50*/  LDCU UR4, c[0x0][0x3a0] ;  /* 0x00007400ff0477ac */ /* 0x000e220008000800 */
[----:B------:R-:W1:Y:S01]  /*0c60*/  LDCU UR5, c[0x0][0x398] ;  /* 0x00007300ff0577ac */ /* 0x000e620008000800 */
[----:B0-----:R-:W-:-:S04]  /*0c70*/  ISETP.GE.AND P0, PT, R3, UR4, PT ;  /* 0x0000000403007c0c */ /* 0x001fc8000bf06270 */
[----:B-1----:R-:W-:-:S13]  /*0c80*/  ISETP.GE.OR P0, PT, R0, UR5, P0 ;  /* 0x0000000500007c0c */ /* 0x002fda0008706670 */
[----:B------:R-:W-:Y:S05]  /*0c90*/  @P0 EXIT ;  /* 0x000000000000094d */ /* 0x000fea0003800000 */
[----:B------:R-:W0:Y:S01]  /*0ca0*/  LDC.64 R4, c[0x0][0x390] ;  /* 0x0000e400ff047b82 */ /* 0x000e220000000a00 */
[----:B------:R-:W1:Y:S02]  /*0cb0*/  LDCU UR4, c[0x0][0x364] ;  /* 0x00006c80ff0477ac */ /* 0x000e640008000800 */
[----:B-1----:R-:W-:-:S04]  /*0cc0*/  IMAD R3, R0, UR4, R3 ;  /* 0x0000000400037c24 */ /* 0x002fc8000f8e0203 */
[----:B0-----:R-:W-:-:S05]  /*0cd0*/  IMAD.WIDE.U32 R2, R3, 0x4, R4 ;  /* 0x0000000403027825 */ /* 0x001fca00078e0004 */
[----:B------:R-:W-:Y:S01]  /*0ce0*/  STG.E desc[UR10][R2.64], R25 ;  /* 0x0000001902007986 */ /* 0x000fe2000c10190a */
[----:B------:R-:W-:Y:S05]  /*0cf0*/  EXIT ;  /* 0x000000000000794d */ /* 0x000fea0003800000 */
.L_x_4:
[----:B------:R-:W-:-:S00]  /*0d00*/  BRA `(.L_x_4) ;  /* 0xfffffffc00fc7947 */ /* 0x000fc0000383ffff */
[----:B------:R-:W-:-:S00]  /*0d10*/  NOP ;  /* 0x0000000000007918 */ /* 0x000fc00000000000 */
        /* <DEDUP_REMOVED lines=14> */
.L_x_5:


//--------------------- .nv.shared._Z6MatMulPfS_S_iii --------------------------
	.section	.nv.shared._Z6MatMulPfS_S_iii,"aw",@nobits
	.sectionflags	@""
	.align	4
.nv.shared._Z6MatMulPfS_S_iii:
	.zero		1152


//--------------------- .nv.shared.reserved.0     --------------------------
	.section	.nv.shared.reserved.0,"aw",@nobits
	.weak		__nv_reservedSMEM_offset_0_alias
	.size		__nv_reservedSMEM_offset_0_alias, 0, 64
	.other		__nv_reservedSMEM_offset_0_alias,@"STO_CUDA_RESERVED_SHARED STV_DEFAULT"
__nv_reservedSMEM_offset_0_alias:
	.zero		0
	.zero		64


//--------------------- .nv.constant0._Z6MatMulPfS_S_iii --------------------------
	.section	.nv.constant0._Z6MatMulPfS_S_iii,"a",@progbits
	.sectionflags	@""
	.align	4
.nv.constant0._Z6MatMulPfS_S_iii:
	.zero		932


//--------------------- SYMBOLS --------------------------

	.type		.nv.reservedSmem.offset0,@object
	.size		.nv.reservedSmem.offset0,0x4
	.type		.nv.reservedSmem.cap,@object
	.size		.nv.reservedSmem.cap,0x4
